//
// Generated by NVIDIA NVVM Compiler
//
// Compiler Build ID: CL-36424714
// Cuda compilation tools, release 13.0, V13.0.88
// Based on NVVM 20.0.0
//

.version 9.0
.target sm_100
.address_size 64

	// .globl	_Z19matrixMultiplyTiledPKfS0_Pfi
// _ZZ19matrixMultiplyTiledPKfS0_PfiE6tile_A has been demoted
// _ZZ19matrixMultiplyTiledPKfS0_PfiE6tile_B has been demoted

.visible .entry _Z19matrixMultiplyTiledPKfS0_Pfi(
	.param .u64 .ptr .align 1 _Z19matrixMultiplyTiledPKfS0_Pfi_param_0,
	.param .u64 .ptr .align 1 _Z19matrixMultiplyTiledPKfS0_Pfi_param_1,
	.param .u64 .ptr .align 1 _Z19matrixMultiplyTiledPKfS0_Pfi_param_2,
	.param .u32 _Z19matrixMultiplyTiledPKfS0_Pfi_param_3
)
{
	.reg .pred 	%p<8>;
	.reg .b32 	%r<43>;
	.reg .b32 	%f<111>;
	.reg .b64 	%rd<13>;
	// demoted variable
	.shared .align 4 .b8 _ZZ19matrixMultiplyTiledPKfS0_PfiE6tile_A[4096];
	// demoted variable
	.shared .align 4 .b8 _ZZ19matrixMultiplyTiledPKfS0_PfiE6tile_B[4096];
	ld.param.u64 	%rd4, [_Z19matrixMultiplyTiledPKfS0_Pfi_param_0];
	ld.param.u64 	%rd5, [_Z19matrixMultiplyTiledPKfS0_Pfi_param_1];
	ld.param.u64 	%rd6, [_Z19matrixMultiplyTiledPKfS0_Pfi_param_2];
	ld.param.u32 	%r24, [_Z19matrixMultiplyTiledPKfS0_Pfi_param_3];
	mov.u32 	%r25, %ctaid.y;
	shl.b32 	%r26, %r25, 5;
	mov.u32 	%r40, %tid.y;
	add.s32 	%r2, %r26, %r40;
	mov.u32 	%r27, %ctaid.x;
	shl.b32 	%r3, %r27, 5;
	mov.u32 	%r38, %tid.x;
	add.s32 	%r5, %r3, %r38;
	setp.lt.s32 	%p1, %r24, 1;
	mov.f32 	%f110, 0f00000000;
	@%p1 bra 	$L__BB0_7;
	add.s32 	%r28, %r24, 31;
	shr.u32 	%r29, %r28, 5;
	shl.b32 	%r30, %r40, 7;
	mov.u32 	%r31, _ZZ19matrixMultiplyTiledPKfS0_PfiE6tile_A;
	add.s32 	%r6, %r31, %r30;
	shl.b32 	%r32, %r38, 2;
	add.s32 	%r7, %r6, %r32;
	mov.u32 	%r33, _ZZ19matrixMultiplyTiledPKfS0_PfiE6tile_B;
	add.s32 	%r9, %r33, %r32;
	add.s32 	%r8, %r9, %r30;
	neg.s32 	%r42, %r29;
	mad.lo.s32 	%r34, %r40, %r24, %r38;
	add.s32 	%r41, %r34, %r3;
	shl.b32 	%r12, %r24, 5;
	mad.lo.s32 	%r39, %r24, %r2, %r38;
	cvta.to.global.u64 	%rd1, %rd4;
	cvta.to.global.u64 	%rd2, %rd5;
	mov.f32 	%f110, 0f00000000;
$L__BB0_2:
	setp.ge.u32 	%p2, %r2, %r24;
	mul.wide.s32 	%rd7, %r39, 4;
	add.s64 	%rd3, %rd1, %rd7;
	setp.ge.s32 	%p3, %r38, %r24;
	mov.f32 	%f108, 0f00000000;
	or.pred  	%p4, %p2, %p3;
	@%p4 bra 	$L__BB0_4;
	ld.global.f32 	%f108, [%rd3];
$L__BB0_4:
	st.shared.f32 	[%r7], %f108;
	mov.f32 	%f109, 0f00000000;
	max.s32 	%r35, %r5, %r40;
	setp.ge.s32 	%p5, %r35, %r24;
	@%p5 bra 	$L__BB0_6;
	mul.wide.s32 	%rd8, %r41, 4;
	add.s64 	%rd9, %rd2, %rd8;
	ld.global.f32 	%f109, [%rd9];
$L__BB0_6:
	st.shared.f32 	[%r8], %f109;
	bar.sync 	0;
	ld.shared.f32 	%f12, [%r6];
	ld.shared.f32 	%f13, [%r9];
	fma.rn.f32 	%f14, %f12, %f13, %f110;
	ld.shared.f32 	%f15, [%r6+4];
	ld.shared.f32 	%f16, [%r9+128];
	fma.rn.f32 	%f17, %f15, %f16, %f14;
	ld.shared.f32 	%f18, [%r6+8];
	ld.shared.f32 	%f19, [%r9+256];
	fma.rn.f32 	%f20, %f18, %f19, %f17;
	ld.shared.f32 	%f21, [%r6+12];
	ld.shared.f32 	%f22, [%r9+384];
	fma.rn.f32 	%f23, %f21, %f22, %f20;
	ld.shared.f32 	%f24, [%r6+16];
	ld.shared.f32 	%f25, [%r9+512];
	fma.rn.f32 	%f26, %f24, %f25, %f23;
	ld.shared.f32 	%f27, [%r6+20];
	ld.shared.f32 	%f28, [%r9+640];
	fma.rn.f32 	%f29, %f27, %f28, %f26;
	ld.shared.f32 	%f30, [%r6+24];
	ld.shared.f32 	%f31, [%r9+768];
	fma.rn.f32 	%f32, %f30, %f31, %f29;
	ld.shared.f32 	%f33, [%r6+28];
	ld.shared.f32 	%f34, [%r9+896];
	fma.rn.f32 	%f35, %f33, %f34, %f32;
	ld.shared.f32 	%f36, [%r6+32];
	ld.shared.f32 	%f37, [%r9+1024];
	fma.rn.f32 	%f38, %f36, %f37, %f35;
	ld.shared.f32 	%f39, [%r6+36];
	ld.shared.f32 	%f40, [%r9+1152];
	fma.rn.f32 	%f41, %f39, %f40, %f38;
	ld.shared.f32 	%f42, [%r6+40];
	ld.shared.f32 	%f43, [%r9+1280];
	fma.rn.f32 	%f44, %f42, %f43, %f41;
	ld.shared.f32 	%f45, [%r6+44];
	ld.shared.f32 	%f46, [%r9+1408];
	fma.rn.f32 	%f47, %f45, %f46, %f44;
	ld.shared.f32 	%f48, [%r6+48];
	ld.shared.f32 	%f49, [%r9+1536];
	fma.rn.f32 	%f50, %f48, %f49, %f47;
	ld.shared.f32 	%f51, [%r6+52];
	ld.shared.f32 	%f52, [%r9+1664];
	fma.rn.f32 	%f53, %f51, %f52, %f50;
	ld.shared.f32 	%f54, [%r6+56];
	ld.shared.f32 	%f55, [%r9+1792];
	fma.rn.f32 	%f56, %f54, %f55, %f53;
	ld.shared.f32 	%f57, [%r6+60];
	ld.shared.f32 	%f58, [%r9+1920];
	fma.rn.f32 	%f59, %f57, %f58, %f56;
	ld.shared.f32 	%f60, [%r6+64];
	ld.shared.f32 	%f61, [%r9+2048];
	fma.rn.f32 	%f62, %f60, %f61, %f59;
	ld.shared.f32 	%f63, [%r6+68];
	ld.shared.f32 	%f64, [%r9+2176];
	fma.rn.f32 	%f65, %f63, %f64, %f62;
	ld.shared.f32 	%f66, [%r6+72];
	ld.shared.f32 	%f67, [%r9+2304];
	fma.rn.f32 	%f68, %f66, %f67, %f65;
	ld.shared.f32 	%f69, [%r6+76];
	ld.shared.f32 	%f70, [%r9+2432];
	fma.rn.f32 	%f71, %f69, %f70, %f68;
	ld.shared.f32 	%f72, [%r6+80];
	ld.shared.f32 	%f73, [%r9+2560];
	fma.rn.f32 	%f74, %f72, %f73, %f71;
	ld.shared.f32 	%f75, [%r6+84];
	ld.shared.f32 	%f76, [%r9+2688];
	fma.rn.f32 	%f77, %f75, %f76, %f74;
	ld.shared.f32 	%f78, [%r6+88];
	ld.shared.f32 	%f79, [%r9+2816];
	fma.rn.f32 	%f80, %f78, %f79, %f77;
	ld.shared.f32 	%f81, [%r6+92];
	ld.shared.f32 	%f82, [%r9+2944];
	fma.rn.f32 	%f83, %f81, %f82, %f80;
	ld.shared.f32 	%f84, [%r6+96];
	ld.shared.f32 	%f85, [%r9+3072];
	fma.rn.f32 	%f86, %f84, %f85, %f83;
	ld.shared.f32 	%f87, [%r6+100];
	ld.shared.f32 	%f88, [%r9+3200];
	fma.rn.f32 	%f89, %f87, %f88, %f86;
	ld.shared.f32 	%f90, [%r6+104];
	ld.shared.f32 	%f91, [%r9+3328];
	fma.rn.f32 	%f92, %f90, %f91, %f89;
	ld.shared.f32 	%f93, [%r6+108];
	ld.shared.f32 	%f94, [%r9+3456];
	fma.rn.f32 	%f95, %f93, %f94, %f92;
	ld.shared.f32 	%f96, [%r6+112];
	ld.shared.f32 	%f97, [%r9+3584];
	fma.rn.f32 	%f98, %f96, %f97, %f95;
	ld.shared.f32 	%f99, [%r6+116];
	ld.shared.f32 	%f100, [%r9+3712];
	fma.rn.f32 	%f101, %f99, %f100, %f98;
	ld.shared.f32 	%f102, [%r6+120];
	ld.shared.f32 	%f103, [%r9+3840];
	fma.rn.f32 	%f104, %f102, %f103, %f101;
	ld.shared.f32 	%f105, [%r6+124];
	ld.shared.f32 	%f106, [%r9+3968];
	fma.rn.f32 	%f110, %f105, %f106, %f104;
	bar.sync 	0;
	add.s32 	%r42, %r42, 1;
	setp.ne.s32 	%p6, %r42, 0;
	add.s32 	%r41, %r41, %r12;
	add.s32 	%r40, %r40, 32;
	add.s32 	%r39, %r39, 32;
	add.s32 	%r38, %r38, 32;
	@%p6 bra 	$L__BB0_2;
$L__BB0_7:
	max.s32 	%r36, %r2, %r5;
	setp.ge.s32 	%p7, %r36, %r24;
	@%p7 bra 	$L__BB0_9;
	mad.lo.s32 	%r37, %r24, %r2, %r5;
	cvta.to.global.u64 	%rd10, %rd6;
	mul.wide.s32 	%rd11, %r37, 4;
	add.s64 	%rd12, %rd10, %rd11;
	st.global.f32 	[%rd12], %f110;
$L__BB0_9:
	ret;

}


// ===== COMPILED SASS (sm_100) =====

	.target	sm_100

	.elftype	@"ET_EXEC"


//--------------------- .note.nv.tkinfo           --------------------------
	.section	.note.nv.tkinfo,"",@"SHT_NOTE"
	.sectionflags	@"SHF_NOTE_NV_TKINFO"
	.tkinfo
        /*0018*/ 	.word	0x00000002
        /*0030*/ 	.string	""
        /*0030*/ 	.string	"ptxas"
        /*0030*/ 	.string	"Cuda compilation tools, release 13.0, V13.0.88"
        /*0030*/ 	.string	"Build cuda_13.0.r13.0/compiler.36424714_0"
        /*0030*/ 	.string	"-arch sm_100 -m 64 "



//--------------------- .note.nv.cuinfo           --------------------------
	.section	.note.nv.cuinfo,"",@"SHT_NOTE"
	.sectionflags	@"SHF_NOTE_NV_CUINFO"
        /*0018*/ 	.short	0x0002
        /*001a*/ 	.short	0x0064
        /*001c*/ 	.short	0x0082
	.zero		2


//--------------------- .nv.info                  --------------------------
	.section	.nv.info,"",@"SHT_CUDA_INFO"
	.align	4


	//----- nvinfo : EIATTR_REGCOUNT
	.align		4
        /*0000*/ 	.byte	0x04, 0x2f
        /*0002*/ 	.short	(.L_1 - .L_0)
	.align		4
.L_0:
        /*0004*/ 	.word	index@(_Z19matrixMultiplyTiledPKfS0_Pfi)
        /*0008*/ 	.word	0x00000020


	//----- nvinfo : EIATTR_FRAME_SIZE
	.align		4
.L_1:
        /*000c*/ 	.byte	0x04, 0x11
        /*000e*/ 	.short	(.L_3 - .L_2)
	.align		4
.L_2:
        /*0010*/ 	.word	index@(_Z19matrixMultiplyTiledPKfS0_Pfi)
        /*0014*/ 	.word	0x00000000


	//----- nvinfo : EIATTR_MIN_STACK_SIZE
	.align		4
.L_3:
        /*0018*/ 	.byte	0x04, 0x12
        /*001a*/ 	.short	(.L_5 - .L_4)
	.align		4
.L_4:
        /*001c*/ 	.word	index@(_Z19matrixMultiplyTiledPKfS0_Pfi)
        /*0020*/ 	.word	0x00000000
.L_5:


//--------------------- .nv.compat                --------------------------
	.section	.nv.compat,"",@"SHT_CUDA_COMPAT_INFO"
	.align	4
        /*0000*/ 	.byte	0x02, 0x09, 0x00, 0x00, 0x02, 0x02, 0x01, 0x00, 0x02, 0x05, 0x05, 0x00, 0x03, 0x07, 0x01, 0x01
        /*0010*/ 	.byte	0x02, 0x03, 0x00, 0x00, 0x02, 0x06, 0x01, 0x00, 0x04, 0x0b, 0x08, 0x00, 0x09, 0x00, 0x00, 0x00
        /*0020*/ 	.byte	0x00, 0x00, 0x00, 0x00


//--------------------- .nv.info._Z19matrixMultiplyTiledPKfS0_Pfi --------------------------
	.section	.nv.info._Z19matrixMultiplyTiledPKfS0_Pfi,"",@"SHT_CUDA_INFO"
	.sectionflags	@""
	.align	4


	//----- nvinfo : EIATTR_CUDA_API_VERSION
	.align		4
        /*0000*/ 	.byte	0x04, 0x37
        /*0002*/ 	.short	(.L_7 - .L_6)
.L_6:
        /*0004*/ 	.word	0x00000082


	//----- nvinfo : EIATTR_KPARAM_INFO
	.align		4
.L_7:
        /*0008*/ 	.byte	0x04, 0x17
        /*000a*/ 	.short	(.L_9 - .L_8)
.L_8:
        /*000c*/ 	.word	0x00000000
        /*0010*/ 	.short	0x0003
        /*0012*/ 	.short	0x0018
        /*0014*/ 	.byte	0x00, 0xf0, 0x11, 0x00


	//----- nvinfo : EIATTR_KPARAM_INFO
	.align		4
.L_9:
        /*0018*/ 	.byte	0x04, 0x17
        /*001a*/ 	.short	(.L_11 - .L_10)
.L_10:
        /*001c*/ 	.word	0x00000000
        /*0020*/ 	.short	0x0002
        /*0022*/ 	.short	0x0010
        /*0024*/ 	.byte	0x00, 0xf5, 0x21, 0x00


	//----- nvinfo : EIATTR_KPARAM_INFO
	.align		4
.L_11:
        /*0028*/ 	.byte	0x04, 0x17
        /*002a*/ 	.short	(.L_13 - .L_12)
.L_12:
        /*002c*/ 	.word	0x00000000
        /*0030*/ 	.short	0x0001
        /*0032*/ 	.short	0x0008
        /*0034*/ 	.byte	0x00, 0xf5, 0x21, 0x00


	//----- nvinfo : EIATTR_KPARAM_INFO
	.align		4
.L_13:
        /*0038*/ 	.byte	0x04, 0x17
        /*003a*/ 	.short	(.L_15 - .L_14)
.L_14:
        /*003c*/ 	.word	0x00000000
        /*0040*/ 	.short	0x0000
        /*0042*/ 	.short	0x0000
        /*0044*/ 	.byte	0x00, 0xf5, 0x21, 0x00


	//----- nvinfo : EIATTR_SPARSE_MMA_MASK
	.align		4
.L_15:
        /*0048*/ 	.byte	0x03, 0x50
        /*004a*/ 	.short	0x0000


	//----- nvinfo : EIATTR_MAXREG_COUNT
	.align		4
        /*004c*/ 	.byte	0x03, 0x1b
        /*004e*/ 	.short	0x00ff


	//----- nvinfo : EIATTR_NUM_BARRIERS
	.align		4
        /*0050*/ 	.byte	0x02, 0x4c
        /*0052*/ 	.byte	0x01
	.zero		1


	//----- nvinfo : EIATTR_MERCURY_ISA_VERSION
	.align		4
        /*0054*/ 	.byte	0x03, 0x5f
        /*0056*/ 	.short	0x0101


	//----- nvinfo : EIATTR_VRC_CTA_INIT_COUNT
	.align		4
        /*0058*/ 	.byte	0x02, 0x4a
	.zero		1
	.zero		1


	//----- nvinfo : EIATTR_EXIT_INSTR_OFFSETS
	.align		4
        /*005c*/ 	.byte	0x04, 0x1c
        /*005e*/ 	.short	(.L_17 - .L_16)


	//   ....[0]....
.L_16:
        /*0060*/ 	.word	0x00000800


	//   ....[1]....
        /*0064*/ 	.word	0x00000850


	//----- nvinfo : EIATTR_CBANK_PARAM_SIZE
	.align		4
.L_17:
        /*0068*/ 	.byte	0x03, 0x19
        /*006a*/ 	.short	0x001c


	//----- nvinfo : EIATTR_PARAM_CBANK
	.align		4
        /*006c*/ 	.byte	0x04, 0x0a
        /*006e*/ 	.short	(.L_19 - .L_18)
	.align		4
.L_18:
        /*0070*/ 	.word	index@(.nv.constant0._Z19matrixMultiplyTiledPKfS0_Pfi)
        /*0074*/ 	.short	0x0380
        /*0076*/ 	.short	0x001c


	//----- nvinfo : EIATTR_SW_WAR
	.align		4
.L_19:
        /*0078*/ 	.byte	0x04, 0x36
        /*007a*/ 	.short	(.L_21 - .L_20)
.L_20:
        /*007c*/ 	.word	0x00000008
.L_21:


//--------------------- .nv.callgraph             --------------------------
	.section	.nv.callgraph,"",@"SHT_CUDA_CALLGRAPH"
	.align	4
	.sectionentsize	8
	.align		4
        /*0000*/ 	.word	0x00000000
	.align		4
        /*0004*/ 	.word	0xffffffff
	.align		4
        /*0008*/ 	.word	0x00000000
	.align		4
        /*000c*/ 	.word	0xfffffffe
	.align		4
        /*0010*/ 	.word	0x00000000
	.align		4
        /*0014*/ 	.word	0xfffffffd
	.align		4
        /*0018*/ 	.word	0x00000000
	.align		4
        /*001c*/ 	.word	0xfffffffc


//--------------------- .text._Z19matrixMultiplyTiledPKfS0_Pfi --------------------------
	.section	.text._Z19matrixMultiplyTiledPKfS0_Pfi,"ax",@progbits
	.align	128
        .global         _Z19matrixMultiplyTiledPKfS0_Pfi
        .type           _Z19matrixMultiplyTiledPKfS0_Pfi,@function
        .size           _Z19matrixMultiplyTiledPKfS0_Pfi,(.L_x_3 - _Z19matrixMultiplyTiledPKfS0_Pfi)
        .other          _Z19matrixMultiplyTiledPKfS0_Pfi,@"STO_CUDA_ENTRY STV_DEFAULT"
_Z19matrixMultiplyTiledPKfS0_Pfi:
.text._Z19matrixMultiplyTiledPKfS0_Pfi:
[----:B------:R-:W-:Y:S01]  /*0000*/  LDC R1, c[0x0][0x37c] ;  /* 0x0000df00ff017b82 */ /* 0x000fe20000000800 */
[----:B------:R-:W0:Y:S01]  /*0010*/  LDCU UR4, c[0x0][0x398] ;  /* 0x00007300ff0477ac */ /* 0x000e220008000800 */
[----:B------:R-:W1:Y:S01]  /*0020*/  S2R R20, SR_CTAID.Y ;  /* 0x0000000000147919 */ /* 0x000e620000002600 */
[----:B------:R-:W-:Y:S01]  /*0030*/  HFMA2 R25, -RZ, RZ, 0, 0 ;  /* 0x00000000ff197431 */ /* 0x000fe200000001ff */
[----:B------:R-:W2:Y:S01]  /*0040*/  LDCU.64 UR8, c[0x0][0x358] ;  /* 0x00006b00ff0877ac */ /* 0x000ea20008000a00 */
[----:B------:R-:W1:Y:S01]  /*0050*/  S2R R18, SR_TID.Y ;  /* 0x0000000000127919 */ /* 0x000e620000002200 */
[----:B------:R-:W3:Y:S01]  /*0060*/  S2R R4, SR_CTAID.X ;  /* 0x0000000000047919 */ /* 0x000ee20000002500 */
[----:B------:R-:W3:Y:S01]  /*0070*/  S2R R19, SR_TID.X ;  /* 0x0000000000137919 */ /* 0x000ee20000002100 */
[----:B0-----:R-:W-:-:S04]  /*0080*/  MOV R6, UR4 ;  /* 0x0000000400067c02 */ /* 0x001fc80008000f00 */
[----:B------:R-:W-:Y:S02]  /*0090*/  ISETP.GE.AND P0, PT, R6, 0x1, PT ;  /* 0x000000010600780c */ /* 0x000fe40003f06270 */
[----:B-1----:R-:W-:Y:S02]  /*00a0*/  LEA R20, R20, R18, 0x5 ;  /* 0x0000001214147211 */ /* 0x002fe400078e28ff */
[----:B---3--:R-:W-:-:S09]  /*00b0*/  LEA R21, R4, R19, 0x5 ;  /* 0x0000001304157211 */ /* 0x008fd200078e28ff */
[----:B--2---:R-:W-:Y:S05]  /*00c0*/  @!P0 BRA `(.L_x_0) ;  /* 0x0000000400c48947 */ /* 0x004fea0003800000 */
[----:B------:R-:W0:Y:S01]  /*00d0*/  S2UR UR6, SR_CgaCtaId ;  /* 0x00000000000679c3 */ /* 0x000e220000008800 */
[----:B------:R-:W-:Y:S01]  /*00e0*/  UMOV UR4, 0x400 ;  /* 0x0000040000047882 */ /* 0x000fe20000000000 */
[----:B------:R-:W-:Y:S01]  /*00f0*/  IADD3 R2, PT, PT, R6, 0x1f, RZ ;  /* 0x0000001f06027810 */ /* 0x000fe20007ffe0ff */
[----:B------:R-:W-:Y:S01]  /*0100*/  UIADD3 UR5, UPT, UPT, UR4, 0x1000, URZ ;  /* 0x0000100004057890 */ /* 0x000fe2000fffe0ff */
[-CC-:B------:R-:W-:Y:S01]  /*0110*/  IMAD R17, R18, R6.reuse, R19.reuse ;  /* 0x0000000612117224 */ /* 0x180fe200078e0213 */
[----:B------:R-:W-:Y:S01]  /*0120*/  MOV R25, RZ ;  /* 0x000000ff00197202 */ /* 0x000fe20000000f00 */
[----:B------:R-:W-:Y:S01]  /*0130*/  IMAD R7, R20, R6, R19 ;  /* 0x0000000614077224 */ /* 0x000fe200078e0213 */
[----:B------:R-:W-:Y:S01]  /*0140*/  SHF.R.U32.HI R2, RZ, 0x5, R2 ;  /* 0x00000005ff027819 */ /* 0x000fe20000011602 */
[----:B------:R-:W1:Y:S01]  /*0150*/  LDC R0, c[0x0][0x398] ;  /* 0x0000e600ff007b82 */ /* 0x000e620000000800 */
[----:B------:R-:W-:Y:S02]  /*0160*/  LEA R17, R4, R17, 0x5 ;  /* 0x0000001104117211 */ /* 0x000fe400078e28ff */
[----:B------:R-:W-:-:S05]  /*0170*/  IADD3 R16, PT, PT, -R2, RZ, RZ ;  /* 0x000000ff02107210 */ /* 0x000fca0007ffe1ff */
[----:B------:R-:W2:Y:S01]  /*0180*/  LDC.64 R22, c[0x0][0x380] ;  /* 0x0000e000ff167b82 */ /* 0x000ea20000000a00 */
[----:B0-----:R-:W-:Y:S02]  /*0190*/  ULEA UR4, UR6, UR4, 0x18 ;  /* 0x0000000406047291 */ /* 0x001fe4000f8ec0ff */
[----:B------:R-:W-:-:S04]  /*01a0*/  ULEA UR5, UR6, UR5, 0x18 ;  /* 0x0000000506057291 */ /* 0x000fc8000f8ec0ff */
[C---:B------:R-:W-:Y:S02]  /*01b0*/  LEA R5, R18.reuse, UR4, 0x7 ;  /* 0x0000000412057c11 */ /* 0x040fe4000f8e38ff */
[C---:B------:R-:W-:Y:S02]  /*01c0*/  LEA R3, R19.reuse, UR5, 0x2 ;  /* 0x0000000513037c11 */ /* 0x040fe4000f8e10ff */
[----:B------:R-:W-:Y:S02]  /*01d0*/  LEA R4, R19, R5, 0x2 ;  /* 0x0000000513047211 */ /* 0x000fe400078e10ff */
[----:B------:R-:W-:-:S07]  /*01e0*/  LEA R2, R18, R3, 0x7 ;  /* 0x0000000312027211 */ /* 0x000fce00078e38ff */
.L_x_1:
[----:B-1----:R-:W-:Y:S01]  /*01f0*/  MOV R6, R0 ;  /* 0x0000000000067202 */ /* 0x002fe20000000f00 */
[----:B------:R-:W-:Y:S01]  /*0200*/  HFMA2 R29, -RZ, RZ, 0, 0 ;  /* 0x00000000ff1d7431 */ /* 0x000fe200000001ff */
[----:B------:R-:W-:Y:S02]  /*0210*/  VIMNMX R9, PT, PT, R21, R18, !PT ;  /* 0x0000001215097248 */ /* 0x000fe40007fe0100 */
[-C--:B------:R-:W-:Y:S02]  /*0220*/  ISETP.GE.AND P0, PT, R19, R6.reuse, PT ;  /* 0x000000061300720c */ /* 0x080fe40003f06270 */
[-C--:B------:R-:W-:Y:S01]  /*0230*/  ISETP.GE.AND P1, PT, R9, R6.reuse, PT ;  /* 0x000000060900720c */ /* 0x080fe20003f26270 */
[----:B--2---:R-:W-:Y:S01]  /*0240*/  IMAD.WIDE R8, R7, 0x4, R22 ;  /* 0x0000000407087825 */ /* 0x004fe200078e0216 */
[----:B------:R-:W-:Y:S02]  /*0250*/  ISETP.GE.U32.OR P0, PT, R20, R6, P0 ;  /* 0x000000061400720c */ /* 0x000fe40000706470 */
[----:B------:R-:W-:-:S09]  /*0260*/  MOV R24, RZ ;  /* 0x000000ff00187202 */ /* 0x000fd20000000f00 */
[----:B------:R-:W0:Y:S02]  /*0270*/  @!P1 LDC.64 R10, c[0x0][0x388] ;  /* 0x0000e200ff0a9b82 */ /* 0x000e240000000a00 */
[----:B------:R-:W2:Y:S01]  /*0280*/  @!P0 LDG.E R29, desc[UR8][R8.64] ;  /* 0x00000008081d8981 */ /* 0x000ea2000c1e1900 */
[----:B0-----:R-:W-:-:S05]  /*0290*/  @!P1 IMAD.WIDE R10, R17, 0x4, R10 ;  /* 0x00000004110a9825 */ /* 0x001fca00078e020a */
[----:B------:R-:W3:Y:S04]  /*02a0*/  @!P1 LDG.E R24, desc[UR8][R10.64] ;  /* 0x000000080a189981 */ /* 0x000ee8000c1e1900 */
[----:B--2---:R-:W-:Y:S04]  /*02b0*/  STS [R4], R29 ;  /* 0x0000001d04007388 */ /* 0x004fe80000000800 */
[----:B---3--:R-:W-:Y:S01]  /*02c0*/  STS [R2], R24 ;  /* 0x0000001802007388 */ /* 0x008fe20000000800 */
[----:B------:R-:W-:Y:S06]  /*02d0*/  BAR.SYNC.DEFER_BLOCKING 0x0 ;  /* 0x0000000000007b1d */ /* 0x000fec0000010000 */
[----:B------:R-:W-:Y:S04]  /*02e0*/  LDS R26, [R3] ;  /* 0x00000000031a7984 */ /* 0x000fe80000000800 */
[----:B------:R-:W0:Y:S04]  /*02f0*/  LDS.128 R12, [R5] ;  /* 0x00000000050c7984 */ /* 0x000e280000000c00 */
[----:B------:R-:W1:Y:S04]  /*0300*/  LDS R28, [R3+0x80] ;  /* 0x00008000031c7984 */ /* 0x000e680000000800 */
[----:B------:R-:W2:Y:S04]  /*0310*/  LDS R27, [R3+0x100] ;  /* 0x00010000031b7984 */ /* 0x000ea80000000800 */
[----:B------:R-:W-:Y:S04]  /*0320*/  LDS.128 R8, [R5+0x10] ;  /* 0x0000100005087984 */ /* 0x000fe80000000c00 */
[----:B------:R-:W-:Y:S01]  /*0330*/  LDS R24, [R3+0x280] ;  /* 0x0002800003187984 */ /* 0x000fe20000000800 */
[----:B0-----:R-:W-:-:S03]  /*0340*/  FFMA R26, R12, R26, R25 ;  /* 0x0000001a0c1a7223 */ /* 0x001fc60000000019 */
[----:B------:R-:W0:Y:S01]  /*0350*/  LDS R12, [R3+0x180] ;  /* 0x00018000030c7984 */ /* 0x000e220000000800 */
[----:B-1----:R-:W-:-:S03]  /*0360*/  FFMA R26, R28, R13, R26 ;  /* 0x0000000d1c1a7223 */ /* 0x002fc6000000001a */
[----:B------:R-:W1:Y:S01]  /*0370*/  LDS R13, [R3+0x200] ;  /* 0x00020000030d7984 */ /* 0x000e620000000800 */
[----:B--2---:R-:W-:-:S03]  /*0380*/  FFMA R27, R27, R14, R26 ;  /* 0x0000000e1b1b7223 */ /* 0x004fc6000000001a */
[----:B------:R-:W2:Y:S01]  /*0390*/  LDS R25, [R3+0x300] ;  /* 0x0003000003197984 */ /* 0x000ea20000000800 */
[----:B0-----:R-:W-:-:S03]  /*03a0*/  FFMA R15, R12, R15, R27 ;  /* 0x0000000f0c0f7223 */ /* 0x001fc6000000001b */
[----:B------:R-:W-:Y:S01]  /*03b0*/  LDS R27, [R3+0x400] ;  /* 0x00040000031b7984 */ /* 0x000fe20000000800 */
[----:B-1----:R-:W-:-:S03]  /*03c0*/  FFMA R13, R8, R13, R15 ;  /* 0x0000000d080d7223 */ /* 0x002fc6000000000f */
[----:B------:R-:W0:Y:S01]  /*03d0*/  LDS R8, [R3+0x380] ;  /* 0x0003800003087984 */ /* 0x000e220000000800 */
[----:B------:R-:W-:-:S03]  /*03e0*/  FFMA R26, R24, R9, R13 ;  /* 0x00000009181a7223 */ /* 0x000fc6000000000d */
[----:B------:R-:W1:Y:S04]  /*03f0*/  LDS.128 R12, [R5+0x20] ;  /* 0x00002000050c7984 */ /* 0x000e680000000c00 */
[----:B------:R-:W3:Y:S01]  /*0400*/  LDS R24, [R3+0x480] ;  /* 0x0004800003187984 */ /* 0x000ee20000000800 */
[----:B--2---:R-:W-:-:S03]  /*0410*/  FFMA R9, R25, R10, R26 ;  /* 0x0000000a19097223 */ /* 0x004fc6000000001a */
[----:B------:R-:W2:Y:S01]  /*0420*/  LDS R25, [R3+0x500] ;  /* 0x0005000003197984 */ /* 0x000ea20000000800 */
[----:B0-----:R-:W-:-:S04]  /*0430*/  FFMA R9, R8, R11, R9 ;  /* 0x0000000b08097223 */ /* 0x001fc80000000009 */
[----:B-1----:R-:W-:Y:S02]  /*0440*/  FFMA R9, R12, R27, R9 ;  /* 0x0000001b0c097223 */ /* 0x002fe40000000009 */
[----:B------:R-:W0:Y:S02]  /*0450*/  LDS R12, [R3+0x580] ;  /* 0x00058000030c7984 */ /* 0x000e240000000800 */
[----:B---3--:R-:W-:Y:S02]  /*0460*/  FFMA R26, R24, R13, R9 ;  /* 0x0000000d181a7223 */ /* 0x008fe40000000009 */
[----:B------:R-:W-:Y:S04]  /*0470*/  LDS R27, [R3+0x600] ;  /* 0x00060000031b7984 */ /* 0x000fe80000000800 */
        /* <DEDUP_REMOVED lines=36> */
[----:B------:R-:W1:Y:S01]  /*06c0*/  LDS.128 R8, [R5+0x70] ;  /* 0x0000700005087984 */ /* 0x000e620000000c00 */
[----:B--2---:R-:W-:-:S03]  /*06d0*/  FFMA R25, R25, R14, R24 ;  /* 0x0000000e19197223 */ /* 0x004fc60000000018 */
[----:B------:R-:W2:Y:S04]  /*06e0*/  LDS R27, [R3+0xe80] ;  /* 0x000e8000031b7984 */ /* 0x000ea80000000800 */
[----:B------:R-:W3:Y:S04]  /*06f0*/  LDS R24, [R3+0xf00] ;  /* 0x000f000003187984 */ /* 0x000ee80000000800 */
[----:B------:R-:W4:Y:S01]  /*0700*/  LDS R14, [R3+0xf80] ;  /* 0x000f8000030e7984 */ /* 0x000f220000000800 */
[----:B------:R-:W-:Y:S01]  /*0710*/  IADD3 R16, PT, PT, R16, 0x1, RZ ;  /* 0x0000000110107810 */ /* 0x000fe20007ffe0ff */
[----:B------:R-:W-:Y:S03]  /*0720*/  BAR.SYNC.DEFER_BLOCKING 0x0 ;  /* 0x0000000000007b1d */ /* 0x000fe60000010000 */
[----:B------:R-:W-:Y:S01]  /*0730*/  ISETP.NE.AND P0, PT, R16, RZ, PT ;  /* 0x000000ff1000720c */ /* 0x000fe20003f05270 */
[----:B0-----:R-:W-:-:S04]  /*0740*/  FFMA R15, R12, R15, R25 ;  /* 0x0000000f0c0f7223 */ /* 0x001fc80000000019 */
[----:B-1----:R-:W-:-:S04]  /*0750*/  FFMA R8, R8, R13, R15 ;  /* 0x0000000d08087223 */ /* 0x002fc8000000000f */
[----:B--2---:R-:W-:-:S04]  /*0760*/  FFMA R9, R27, R9, R8 ;  /* 0x000000091b097223 */ /* 0x004fc80000000008 */
[----:B---3--:R-:W-:Y:S01]  /*0770*/  FFMA R9, R24, R10, R9 ;  /* 0x0000000a18097223 */ /* 0x008fe20000000009 */
[----:B------:R-:W-:Y:S02]  /*0780*/  IADD3 R18, PT, PT, R18, 0x20, RZ ;  /* 0x0000002012127810 */ /* 0x000fe40007ffe0ff */
[----:B------:R-:W-:Y:S01]  /*0790*/  IADD3 R7, PT, PT, R7, 0x20, RZ ;  /* 0x0000002007077810 */ /* 0x000fe20007ffe0ff */
[----:B----4-:R-:W-:Y:S01]  /*07a0*/  FFMA R25, R14, R11, R9 ;  /* 0x0000000b0e197223 */ /* 0x010fe20000000009 */
[----:B------:R-:W-:Y:S02]  /*07b0*/  IADD3 R19, PT, PT, R19, 0x20, RZ ;  /* 0x0000002013137810 */ /* 0x000fe40007ffe0ff */
[----:B------:R-:W-:Y:S01]  /*07c0*/  LEA R17, R6, R17, 0x5 ;  /* 0x0000001106117211 */ /* 0x000fe200078e28ff */
[----:B------:R-:W-:Y:S06]  /*07d0*/  @P0 BRA `(.L_x_1) ;  /* 0xfffffff800840947 */ /* 0x000fec000383ffff */
.L_x_0:
[----:B------:R-:W-:-:S04]  /*07e0*/  VIMNMX R3, PT, PT, R20, R21, !PT ;  /* 0x0000001514037248 */ /* 0x000fc80007fe0100 */
[----:B------:R-:W-:-:S13]  /*07f0*/  ISETP.GE.AND P0, PT, R3, R6, PT ;  /* 0x000000060300720c */ /* 0x000fda0003f06270 */
[----:B------:R-:W-:Y:S05]  /*0800*/  @P0 EXIT ;  /* 0x000000000000094d */ /* 0x000fea0003800000 */
[----:B------:R-:W0:Y:S01]  /*0810*/  LDC.64 R2, c[0x0][0x390] ;  /* 0x0000e400ff027b82 */ /* 0x000e220000000a00 */
[----:B------:R-:W-:-:S04]  /*0820*/  IMAD R21, R20, R6, R21 ;  /* 0x0000000614157224 */ /* 0x000fc800078e0215 */
[----:B0-----:R-:W-:-:S05]  /*0830*/  IMAD.WIDE R2, R21, 0x4, R2 ;  /* 0x0000000415027825 */ /* 0x001fca00078e0202 */
[----:B------:R-:W-:Y:S01]  /*0840*/  STG.E desc[UR8][R2.64], R25 ;  /* 0x0000001902007986 */ /* 0x000fe2000c101908 */
[----:B------:R-:W-:Y:S05]  /*0850*/  EXIT ;  /* 0x000000000000794d */ /* 0x000fea0003800000 */
.L_x_2:
[----:B------:R-:W-:-:S00]  /*0860*/  BRA `(.L_x_2) ;  /* 0xfffffffc00fc7947 */ /* 0x000fc0000383ffff */
[----:B------:R-:W-:-:S00]  /*0870*/  NOP ;  /* 0x0000000000007918 */ /* 0x000fc00000000000 */
        /* <DEDUP_REMOVED lines=8> */
.L_x_3:


//--------------------- .nv.shared._Z19matrixMultiplyTiledPKfS0_Pfi --------------------------
	.section	.nv.shared._Z19matrixMultiplyTiledPKfS0_Pfi,"aw",@nobits
	.sectionflags	@""
	.align	4
.nv.shared._Z19matrixMultiplyTiledPKfS0_Pfi:
	.zero		9216


//--------------------- .nv.shared.reserved.0     --------------------------
	.section	.nv.shared.reserved.0,"aw",@nobits
	.weak		__nv_reservedSMEM_offset_0_alias
	.size		__nv_reservedSMEM_offset_0_alias, 0, 64
	.other		__nv_reservedSMEM_offset_0_alias,@"STO_CUDA_RESERVED_SHARED STV_DEFAULT"
__nv_reservedSMEM_offset_0_alias:
	.zero		0
	.zero		64


//--------------------- .nv.constant0._Z19matrixMultiplyTiledPKfS0_Pfi --------------------------
	.section	.nv.constant0._Z19matrixMultiplyTiledPKfS0_Pfi,"a",@progbits
	.sectionflags	@""
	.align	4
.nv.constant0._Z19matrixMultiplyTiledPKfS0_Pfi:
	.zero		924


//--------------------- SYMBOLS --------------------------

	.type		.nv.reservedSmem.offset0,@object
	.size		.nv.reservedSmem.offset0,0x4
	.type		.nv.reservedSmem.cap,@object
	.size		.nv.reservedSmem.cap,0x4
